//
// Generated by NVIDIA NVVM Compiler
//
// Compiler Build ID: CL-36424714
// Cuda compilation tools, release 13.0, V13.0.88
// Based on NVVM 20.0.0
//

.version 9.0
.target sm_100
.address_size 64

	// .globl	_Z16helloWorldKernelv
.extern .func  (.param .b32 func_retval0) vprintf
(
	.param .b64 vprintf_param_0,
	.param .b64 vprintf_param_1
)
;
.global .align 1 .b8 $str[47] = {72, 101, 108, 108, 111, 32, 87, 111, 114, 108, 100, 32, 102, 114, 111, 109, 32, 84, 104, 114, 101, 97, 100, 32, 40, 37, 100, 44, 32, 37, 100, 41, 32, 105, 110, 32, 66, 108, 111, 99, 107, 32, 37, 100, 33, 10};

.visible .entry _Z16helloWorldKernelv()
{
	.local .align 8 .b8 	__local_depot0[16];
	.reg .b64 	%SP;
	.reg .b64 	%SPL;
	.reg .b32 	%r<6>;
	.reg .b64 	%rd<5>;

	mov.u64 	%SPL, __local_depot0;
	cvta.local.u64 	%SP, %SPL;
	add.u64 	%rd1, %SP, 0;
	add.u64 	%rd2, %SPL, 0;
	mov.u32 	%r1, %ctaid.x;
	mov.u32 	%r2, %tid.x;
	mov.u32 	%r3, %tid.y;
	st.local.v2.u32 	[%rd2], {%r2, %r3};
	st.local.u32 	[%rd2+8], %r1;
	mov.u64 	%rd3, $str;
	cvta.global.u64 	%rd4, %rd3;
	{ // callseq 0, 0
	.param .b64 param0;
	st.param.b64 	[param0], %rd4;
	.param .b64 param1;
	st.param.b64 	[param1], %rd1;
	.param .b32 retval0;
	call.uni (retval0), 
	vprintf, 
	(
	param0, 
	param1
	);
	ld.param.b32 	%r4, [retval0];
	} // callseq 0
	ret;

}


// ===== COMPILED SASS (sm_100) =====

	.target	sm_100

	.elftype	@"ET_EXEC"


//--------------------- .note.nv.tkinfo           --------------------------
	.section	.note.nv.tkinfo,"",@"SHT_NOTE"
	.sectionflags	@"SHF_NOTE_NV_TKINFO"
	.tkinfo
        /*0018*/ 	.word	0x00000002
        /*0030*/ 	.string	""
        /*0030*/ 	.string	"ptxas"
        /*0030*/ 	.string	"Cuda compilation tools, release 13.0, V13.0.88"
        /*0030*/ 	.string	"Build cuda_13.0.r13.0/compiler.36424714_0"
        /*0030*/ 	.string	"-arch sm_100 -m 64 "



//--------------------- .note.nv.cuinfo           --------------------------
	.section	.note.nv.cuinfo,"",@"SHT_NOTE"
	.sectionflags	@"SHF_NOTE_NV_CUINFO"
        /*0018*/ 	.short	0x0002
        /*001a*/ 	.short	0x0064
        /*001c*/ 	.short	0x0082
	.zero		2


//--------------------- .nv.info                  --------------------------
	.section	.nv.info,"",@"SHT_CUDA_INFO"
	.align	4


	//----- nvinfo : EIATTR_REGCOUNT
	.align		4
        /*0000*/ 	.byte	0x04, 0x2f
        /*0002*/ 	.short	(.L_2 - .L_1)
	.align		4
.L_1:
        /*0004*/ 	.word	index@(_Z16helloWorldKernelv)
        /*0008*/ 	.word	0x00000018


	//----- nvinfo : EIATTR_FRAME_SIZE
	.align		4
.L_2:
        /*000c*/ 	.byte	0x04, 0x11
        /*000e*/ 	.short	(.L_4 - .L_3)
	.align		4
.L_3:
        /*0010*/ 	.word	index@(_Z16helloWorldKernelv)
        /*0014*/ 	.word	0x00000010


	//----- nvinfo : EIATTR_MIN_STACK_SIZE
	.align		4
.L_4:
        /*0018*/ 	.byte	0x04, 0x12
        /*001a*/ 	.short	(.L_6 - .L_5)
	.align		4
.L_5:
        /*001c*/ 	.word	index@(_Z16helloWorldKernelv)
        /*0020*/ 	.word	0x00000010
.L_6:


//--------------------- .nv.compat                --------------------------
	.section	.nv.compat,"",@"SHT_CUDA_COMPAT_INFO"
	.align	4
        /*0000*/ 	.byte	0x02, 0x09, 0x00, 0x00, 0x02, 0x02, 0x01, 0x00, 0x02, 0x05, 0x05, 0x00, 0x03, 0x07, 0x01, 0x01
        /*0010*/ 	.byte	0x02, 0x03, 0x00, 0x00, 0x02, 0x06, 0x01, 0x00, 0x04, 0x0b, 0x08, 0x00, 0x09, 0x00, 0x00, 0x00
        /*0020*/ 	.byte	0x00, 0x00, 0x00, 0x00


//--------------------- .nv.info._Z16helloWorldKernelv --------------------------
	.section	.nv.info._Z16helloWorldKernelv,"",@"SHT_CUDA_INFO"
	.sectionflags	@""
	.align	4


	//----- nvinfo : EIATTR_CUDA_API_VERSION
	.align		4
        /*0000*/ 	.byte	0x04, 0x37
        /*0002*/ 	.short	(.L_8 - .L_7)
.L_7:
        /*0004*/ 	.word	0x00000082


	//----- nvinfo : EIATTR_SPARSE_MMA_MASK
	.align		4
.L_8:
        /*0008*/ 	.byte	0x03, 0x50
        /*000a*/ 	.short	0x0000


	//----- nvinfo : EIATTR_MAXREG_COUNT
	.align		4
        /*000c*/ 	.byte	0x03, 0x1b
        /*000e*/ 	.short	0x00ff


	//----- nvinfo : EIATTR_EXTERNS
	.align		4
        /*0010*/ 	.byte	0x04, 0x0f
        /*0012*/ 	.short	(.L_10 - .L_9)


	//   ....[0]....
	.align		4
.L_9:
        /*0014*/ 	.word	index@(vprintf)


	//----- nvinfo : EIATTR_MERCURY_ISA_VERSION
	.align		4
.L_10:
        /*0018*/ 	.byte	0x03, 0x5f
        /*001a*/ 	.short	0x0101


	//----- nvinfo : EIATTR_VRC_CTA_INIT_COUNT
	.align		4
        /*001c*/ 	.byte	0x02, 0x4a
	.zero		1
	.zero		1


	//----- nvinfo : EIATTR_SYSCALL_OFFSETS
	.align		4
        /*0020*/ 	.byte	0x04, 0x46
        /*0022*/ 	.short	(.L_12 - .L_11)


	//   ....[0]....
.L_11:
        /*0024*/ 	.word	0x00000110


	//----- nvinfo : EIATTR_EXIT_INSTR_OFFSETS
	.align		4
.L_12:
        /*0028*/ 	.byte	0x04, 0x1c
        /*002a*/ 	.short	(.L_14 - .L_13)


	//   ....[0]....
.L_13:
        /*002c*/ 	.word	0x00000120


	//----- nvinfo : EIATTR_SW_WAR
	.align		4
.L_14:
        /*0030*/ 	.byte	0x04, 0x36
        /*0032*/ 	.short	(.L_16 - .L_15)
.L_15:
        /*0034*/ 	.word	0x00000008
.L_16:


//--------------------- .nv.callgraph             --------------------------
	.section	.nv.callgraph,"",@"SHT_CUDA_CALLGRAPH"
	.align	4
	.sectionentsize	8
	.align		4
        /*0000*/ 	.word	0x00000000
	.align		4
        /*0004*/ 	.word	0xffffffff
	.align		4
        /*0008*/ 	.word	index@(_Z16helloWorldKernelv)
	.align		4
        /*000c*/ 	.word	index@(vprintf)
	.align		4
        /*0010*/ 	.word	0x00000000
	.align		4
        /*0014*/ 	.word	0xfffffffe
	.align		4
        /*0018*/ 	.word	0x00000000
	.align		4
        /*001c*/ 	.word	0xfffffffd
	.align		4
        /*0020*/ 	.word	0x00000000
	.align		4
        /*0024*/ 	.word	0xfffffffc


//--------------------- .nv.constant4             --------------------------
	.section	.nv.constant4,"a",@progbits
	.align	8
	.align		8
.nv.constant4:
        /*0000*/ 	.dword	vprintf
	.align		8
        /*0008*/ 	.dword	$str


//--------------------- .text._Z16helloWorldKernelv --------------------------
	.section	.text._Z16helloWorldKernelv,"ax",@progbits
	.align	128
        .global         _Z16helloWorldKernelv
        .type           _Z16helloWorldKernelv,@function
        .size           _Z16helloWorldKernelv,(.L_x_2 - _Z16helloWorldKernelv)
        .other          _Z16helloWorldKernelv,@"STO_CUDA_ENTRY STV_DEFAULT"
_Z16helloWorldKernelv:
.text._Z16helloWorldKernelv:
[----:B------:R-:W0:Y:S01]  /*0000*/  LDC R1, c[0x0][0x37c] ;  /* 0x0000df00ff017b82 */ /* 0x000e220000000800 */
[----:B------:R-:W1:Y:S01]  /*0010*/  S2R R10, SR_TID.X ;  /* 0x00000000000a7919 */ /* 0x000e620000002100 */
[----:B0-----:R-:W-:Y:S01]  /*0020*/  VIADD R1, R1, 0xfffffff0 ;  /* 0xfffffff001017836 */ /* 0x001fe20000000000 */
[----:B------:R-:W-:Y:S01]  /*0030*/  MOV R0, 0x0 ;  /* 0x0000000000007802 */ /* 0x000fe20000000f00 */
[----:B------:R-:W0:Y:S01]  /*0040*/  LDCU UR4, c[0x0][0x2f8] ;  /* 0x00005f00ff0477ac */ /* 0x000e220008000800 */
[----:B------:R-:W1:Y:S03]  /*0050*/  S2R R11, SR_TID.Y ;  /* 0x00000000000b7919 */ /* 0x000e660000002200 */
[----:B------:R2:W3:Y:S01]  /*0060*/  LDC.64 R2, c[0x4][R0] ;  /* 0x0100000000027b82 */ /* 0x0004e20000000a00 */
[----:B------:R-:W4:Y:S01]  /*0070*/  LDCU.64 UR6, c[0x4][0x8] ;  /* 0x01000100ff0677ac */ /* 0x000f220008000a00 */
[----:B------:R-:W5:Y:S01]  /*0080*/  S2R R8, SR_CTAID.X ;  /* 0x0000000000087919 */ /* 0x000f620000002500 */
[----:B------:R-:W2:Y:S01]  /*0090*/  LDCU UR5, c[0x0][0x2fc] ;  /* 0x00005f80ff0577ac */ /* 0x000ea20008000800 */
[----:B0-----:R-:W-:Y:S01]  /*00a0*/  IADD3 R6, P0, PT, R1, UR4, RZ ;  /* 0x0000000401067c10 */ /* 0x001fe2000ff1e0ff */
[----:B----4-:R-:W-:Y:S01]  /*00b0*/  IMAD.U32 R4, RZ, RZ, UR6 ;  /* 0x00000006ff047e24 */ /* 0x010fe2000f8e00ff */
[----:B------:R-:W-:-:S03]  /*00c0*/  MOV R5, UR7 ;  /* 0x0000000700057c02 */ /* 0x000fc60008000f00 */
[----:B--2---:R-:W-:Y:S01]  /*00d0*/  IMAD.X R7, RZ, RZ, UR5, P0 ;  /* 0x00000005ff077e24 */ /* 0x004fe200080e06ff */
[----:B-1----:R0:W-:Y:S04]  /*00e0*/  STL.64 [R1], R10 ;  /* 0x0000000a01007387 */ /* 0x0021e80000100a00 */
[----:B-----5:R0:W-:Y:S03]  /*00f0*/  STL [R1+0x8], R8 ;  /* 0x0000080801007387 */ /* 0x0201e60000100800 */
[----:B------:R-:W-:-:S07]  /*0100*/  LEPC R20, `(.L_x_0) ;  /* 0x000000001014794e */ /* 0x000fce0000000000 */
[----:B0--3--:R-:W-:Y:S05]  /*0110*/  CALL.ABS.NOINC R2 ;  /* 0x0000000002007343 */ /* 0x009fea0003c00000 */
.L_x_0:
[----:B------:R-:W-:Y:S05]  /*0120*/  EXIT ;  /* 0x000000000000794d */ /* 0x000fea0003800000 */
.L_x_1:
[----:B------:R-:W-:-:S00]  /*0130*/  BRA `(.L_x_1) ;  /* 0xfffffffc00fc7947 */ /* 0x000fc0000383ffff */
[----:B------:R-:W-:-:S00]  /*0140*/  NOP ;  /* 0x0000000000007918 */ /* 0x000fc00000000000 */
        /* <DEDUP_REMOVED lines=11> */
.L_x_2:


//--------------------- .nv.global.init           --------------------------
	.section	.nv.global.init,"aw",@progbits
.nv.global.init:
	.type		$str,@object
	.size		$str,(.L_0 - $str)
$str:
        /*0000*/ 	.byte	0x48, 0x65, 0x6c, 0x6c, 0x6f, 0x20, 0x57, 0x6f, 0x72, 0x6c, 0x64, 0x20, 0x66, 0x72, 0x6f, 0x6d
        /*0010*/ 	.byte	0x20, 0x54, 0x68, 0x72, 0x65, 0x61, 0x64, 0x20, 0x28, 0x25, 0x64, 0x2c, 0x20, 0x25, 0x64, 0x29
        /*0020*/ 	.byte	0x20, 0x69, 0x6e, 0x20, 0x42, 0x6c, 0x6f, 0x63, 0x6b, 0x20, 0x25, 0x64, 0x21, 0x0a, 0x00
.L_0:


//--------------------- .nv.shared.reserved.0     --------------------------
	.section	.nv.shared.reserved.0,"aw",@nobits
	.weak		__nv_reservedSMEM_offset_0_alias
	.size		__nv_reservedSMEM_offset_0_alias, 0, 64
	.other		__nv_reservedSMEM_offset_0_alias,@"STO_CUDA_RESERVED_SHARED STV_DEFAULT"
__nv_reservedSMEM_offset_0_alias:
	.zero		0
	.zero		64


//--------------------- .nv.constant0._Z16helloWorldKernelv --------------------------
	.section	.nv.constant0._Z16helloWorldKernelv,"a",@progbits
	.sectionflags	@""
	.align	4
.nv.constant0._Z16helloWorldKernelv:
	.zero		896


//--------------------- SYMBOLS --------------------------

	.type		.nv.reservedSmem.offset0,@object
	.size		.nv.reservedSmem.offset0,0x4
	.type		vprintf,@function
